//
// Generated by NVIDIA NVVM Compiler
//
// Compiler Build ID: CL-36424714
// Cuda compilation tools, release 13.0, V13.0.88
// Based on NVVM 20.0.0
//

.version 9.0
.target sm_100
.address_size 64

	// .globl	_Z14one_dim_kernelPjj

.visible .entry _Z14one_dim_kernelPjj(
	.param .u64 .ptr .align 1 _Z14one_dim_kernelPjj_param_0,
	.param .u32 _Z14one_dim_kernelPjj_param_1
)
{
	.reg .pred 	%p<2>;
	.reg .b32 	%r<6>;
	.reg .b64 	%rd<5>;

	ld.param.u64 	%rd1, [_Z14one_dim_kernelPjj_param_0];
	ld.param.u32 	%r2, [_Z14one_dim_kernelPjj_param_1];
	mov.u32 	%r3, %ctaid.x;
	mov.u32 	%r4, %ntid.x;
	mov.u32 	%r5, %tid.x;
	mad.lo.s32 	%r1, %r3, %r4, %r5;
	setp.ge.u32 	%p1, %r1, %r2;
	@%p1 bra 	$L__BB0_2;
	cvta.to.global.u64 	%rd2, %rd1;
	mul.wide.u32 	%rd3, %r1, 4;
	add.s64 	%rd4, %rd2, %rd3;
	st.global.u32 	[%rd4], %r1;
$L__BB0_2:
	ret;

}


// ===== COMPILED SASS (sm_100) =====

	.target	sm_100

	.elftype	@"ET_EXEC"


//--------------------- .note.nv.tkinfo           --------------------------
	.section	.note.nv.tkinfo,"",@"SHT_NOTE"
	.sectionflags	@"SHF_NOTE_NV_TKINFO"
	.tkinfo
        /*0018*/ 	.word	0x00000002
        /*0030*/ 	.string	""
        /*0030*/ 	.string	"ptxas"
        /*0030*/ 	.string	"Cuda compilation tools, release 13.0, V13.0.88"
        /*0030*/ 	.string	"Build cuda_13.0.r13.0/compiler.36424714_0"
        /*0030*/ 	.string	"-arch sm_100 -m 64 "



//--------------------- .note.nv.cuinfo           --------------------------
	.section	.note.nv.cuinfo,"",@"SHT_NOTE"
	.sectionflags	@"SHF_NOTE_NV_CUINFO"
        /*0018*/ 	.short	0x0002
        /*001a*/ 	.short	0x0064
        /*001c*/ 	.short	0x0082
	.zero		2


//--------------------- .nv.info                  --------------------------
	.section	.nv.info,"",@"SHT_CUDA_INFO"
	.align	4


	//----- nvinfo : EIATTR_REGCOUNT
	.align		4
        /*0000*/ 	.byte	0x04, 0x2f
        /*0002*/ 	.short	(.L_1 - .L_0)
	.align		4
.L_0:
        /*0004*/ 	.word	index@(_Z14one_dim_kernelPjj)
        /*0008*/ 	.word	0x00000008


	//----- nvinfo : EIATTR_FRAME_SIZE
	.align		4
.L_1:
        /*000c*/ 	.byte	0x04, 0x11
        /*000e*/ 	.short	(.L_3 - .L_2)
	.align		4
.L_2:
        /*0010*/ 	.word	index@(_Z14one_dim_kernelPjj)
        /*0014*/ 	.word	0x00000000


	//----- nvinfo : EIATTR_MIN_STACK_SIZE
	.align		4
.L_3:
        /*0018*/ 	.byte	0x04, 0x12
        /*001a*/ 	.short	(.L_5 - .L_4)
	.align		4
.L_4:
        /*001c*/ 	.word	index@(_Z14one_dim_kernelPjj)
        /*0020*/ 	.word	0x00000000
.L_5:


//--------------------- .nv.compat                --------------------------
	.section	.nv.compat,"",@"SHT_CUDA_COMPAT_INFO"
	.align	4
        /*0000*/ 	.byte	0x02, 0x09, 0x00, 0x00, 0x02, 0x02, 0x01, 0x00, 0x02, 0x05, 0x05, 0x00, 0x03, 0x07, 0x01, 0x01
        /*0010*/ 	.byte	0x02, 0x03, 0x00, 0x00, 0x02, 0x06, 0x01, 0x00, 0x04, 0x0b, 0x08, 0x00, 0x09, 0x00, 0x00, 0x00
        /*0020*/ 	.byte	0x00, 0x00, 0x00, 0x00


//--------------------- .nv.info._Z14one_dim_kernelPjj --------------------------
	.section	.nv.info._Z14one_dim_kernelPjj,"",@"SHT_CUDA_INFO"
	.sectionflags	@""
	.align	4


	//----- nvinfo : EIATTR_CUDA_API_VERSION
	.align		4
        /*0000*/ 	.byte	0x04, 0x37
        /*0002*/ 	.short	(.L_7 - .L_6)
.L_6:
        /*0004*/ 	.word	0x00000082


	//----- nvinfo : EIATTR_KPARAM_INFO
	.align		4
.L_7:
        /*0008*/ 	.byte	0x04, 0x17
        /*000a*/ 	.short	(.L_9 - .L_8)
.L_8:
        /*000c*/ 	.word	0x00000000
        /*0010*/ 	.short	0x0001
        /*0012*/ 	.short	0x0008
        /*0014*/ 	.byte	0x00, 0xf0, 0x11, 0x00


	//----- nvinfo : EIATTR_KPARAM_INFO
	.align		4
.L_9:
        /*0018*/ 	.byte	0x04, 0x17
        /*001a*/ 	.short	(.L_11 - .L_10)
.L_10:
        /*001c*/ 	.word	0x00000000
        /*0020*/ 	.short	0x0000
        /*0022*/ 	.short	0x0000
        /*0024*/ 	.byte	0x00, 0xf5, 0x21, 0x00


	//----- nvinfo : EIATTR_SPARSE_MMA_MASK
	.align		4
.L_11:
        /*0028*/ 	.byte	0x03, 0x50
        /*002a*/ 	.short	0x0000


	//----- nvinfo : EIATTR_MAXREG_COUNT
	.align		4
        /*002c*/ 	.byte	0x03, 0x1b
        /*002e*/ 	.short	0x00ff


	//----- nvinfo : EIATTR_MERCURY_ISA_VERSION
	.align		4
        /*0030*/ 	.byte	0x03, 0x5f
        /*0032*/ 	.short	0x0101


	//----- nvinfo : EIATTR_VRC_CTA_INIT_COUNT
	.align		4
        /*0034*/ 	.byte	0x02, 0x4a
	.zero		1
	.zero		1


	//----- nvinfo : EIATTR_EXIT_INSTR_OFFSETS
	.align		4
        /*0038*/ 	.byte	0x04, 0x1c
        /*003a*/ 	.short	(.L_13 - .L_12)


	//   ....[0]....
.L_12:
        /*003c*/ 	.word	0x00000070


	//   ....[1]....
        /*0040*/ 	.word	0x000000c0


	//----- nvinfo : EIATTR_CBANK_PARAM_SIZE
	.align		4
.L_13:
        /*0044*/ 	.byte	0x03, 0x19
        /*0046*/ 	.short	0x000c


	//----- nvinfo : EIATTR_PARAM_CBANK
	.align		4
        /*0048*/ 	.byte	0x04, 0x0a
        /*004a*/ 	.short	(.L_15 - .L_14)
	.align		4
.L_14:
        /*004c*/ 	.word	index@(.nv.constant0._Z14one_dim_kernelPjj)
        /*0050*/ 	.short	0x0380
        /*0052*/ 	.short	0x000c


	//----- nvinfo : EIATTR_SW_WAR
	.align		4
.L_15:
        /*0054*/ 	.byte	0x04, 0x36
        /*0056*/ 	.short	(.L_17 - .L_16)
.L_16:
        /*0058*/ 	.word	0x00000008
.L_17:


//--------------------- .nv.callgraph             --------------------------
	.section	.nv.callgraph,"",@"SHT_CUDA_CALLGRAPH"
	.align	4
	.sectionentsize	8
	.align		4
        /*0000*/ 	.word	0x00000000
	.align		4
        /*0004*/ 	.word	0xffffffff
	.align		4
        /*0008*/ 	.word	0x00000000
	.align		4
        /*000c*/ 	.word	0xfffffffe
	.align		4
        /*0010*/ 	.word	0x00000000
	.align		4
        /*0014*/ 	.word	0xfffffffd
	.align		4
        /*0018*/ 	.word	0x00000000
	.align		4
        /*001c*/ 	.word	0xfffffffc


//--------------------- .text._Z14one_dim_kernelPjj --------------------------
	.section	.text._Z14one_dim_kernelPjj,"ax",@progbits
	.align	128
        .global         _Z14one_dim_kernelPjj
        .type           _Z14one_dim_kernelPjj,@function
        .size           _Z14one_dim_kernelPjj,(.L_x_1 - _Z14one_dim_kernelPjj)
        .other          _Z14one_dim_kernelPjj,@"STO_CUDA_ENTRY STV_DEFAULT"
_Z14one_dim_kernelPjj:
.text._Z14one_dim_kernelPjj:
[----:B------:R-:W-:Y:S01]  /*0000*/  LDC R1, c[0x0][0x37c] ;  /* 0x0000df00ff017b82 */ /* 0x000fe20000000800 */
[----:B------:R-:W0:Y:S07]  /*0010*/  S2R R0, SR_TID.X ;  /* 0x0000000000007919 */ /* 0x000e2e0000002100 */
[----:B------:R-:W0:Y:S01]  /*0020*/  S2UR UR4, SR_CTAID.X ;  /* 0x00000000000479c3 */ /* 0x000e220000002500 */
[----:B------:R-:W1:Y:S07]  /*0030*/  LDCU UR5, c[0x0][0x388] ;  /* 0x00007100ff0577ac */ /* 0x000e6e0008000800 */
[----:B------:R-:W0:Y:S02]  /*0040*/  LDC R5, c[0x0][0x360] ;  /* 0x0000d800ff057b82 */ /* 0x000e240000000800 */
[----:B0-----:R-:W-:-:S05]  /*0050*/  IMAD R5, R5, UR4, R0 ;  /* 0x0000000405057c24 */ /* 0x001fca000f8e0200 */
[----:B-1----:R-:W-:-:S13]  /*0060*/  ISETP.GE.U32.AND P0, PT, R5, UR5, PT ;  /* 0x0000000505007c0c */ /* 0x002fda000bf06070 */
[----:B------:R-:W-:Y:S05]  /*0070*/  @P0 EXIT ;  /* 0x000000000000094d */ /* 0x000fea0003800000 */
[----:B------:R-:W0:Y:S01]  /*0080*/  LDC.64 R2, c[0x0][0x380] ;  /* 0x0000e000ff027b82 */ /* 0x000e220000000a00 */
[----:B------:R-:W1:Y:S01]  /*0090*/  LDCU.64 UR4, c[0x0][0x358] ;  /* 0x00006b00ff0477ac */ /* 0x000e620008000a00 */
[----:B0-----:R-:W-:-:S05]  /*00a0*/  IMAD.WIDE.U32 R2, R5, 0x4, R2 ;  /* 0x0000000405027825 */ /* 0x001fca00078e0002 */
[----:B-1----:R-:W-:Y:S01]  /*00b0*/  STG.E desc[UR4][R2.64], R5 ;  /* 0x0000000502007986 */ /* 0x002fe2000c101904 */
[----:B------:R-:W-:Y:S05]  /*00c0*/  EXIT ;  /* 0x000000000000794d */ /* 0x000fea0003800000 */
.L_x_0:
[----:B------:R-:W-:-:S00]  /*00d0*/  BRA `(.L_x_0) ;  /* 0xfffffffc00fc7947 */ /* 0x000fc0000383ffff */
[----:B------:R-:W-:-:S00]  /*00e0*/  NOP ;  /* 0x0000000000007918 */ /* 0x000fc00000000000 */
        /* <DEDUP_REMOVED lines=9> */
.L_x_1:


//--------------------- .nv.shared.reserved.0     --------------------------
	.section	.nv.shared.reserved.0,"aw",@nobits
	.weak		__nv_reservedSMEM_offset_0_alias
	.size		__nv_reservedSMEM_offset_0_alias, 0, 64
	.other		__nv_reservedSMEM_offset_0_alias,@"STO_CUDA_RESERVED_SHARED STV_DEFAULT"
__nv_reservedSMEM_offset_0_alias:
	.zero		0
	.zero		64


//--------------------- .nv.constant0._Z14one_dim_kernelPjj --------------------------
	.section	.nv.constant0._Z14one_dim_kernelPjj,"a",@progbits
	.sectionflags	@""
	.align	4
.nv.constant0._Z14one_dim_kernelPjj:
	.zero		908


//--------------------- SYMBOLS --------------------------

	.type		.nv.reservedSmem.offset0,@object
	.size		.nv.reservedSmem.offset0,0x4
